	.headerflags	@"EF_CUDA_TEXMODE_UNIFIED EF_CUDA_64BIT_ADDRESS EF_CUDA_ACCELERATORS EF_CUDA_SM90 EF_CUDA_VIRTUAL_SM(EF_CUDA_SM90)"
	.elftype	@"ET_EXEC"


//--------------------- .nv.info                  --------------------------
	.section	.nv.info,"",@"SHT_CUDA_INFO"
	.align	4


	//----- nvinfo : EIATTR_REGCOUNT
	.align		4
        /*0000*/ 	.byte	0x04, 0x2f
        /*0002*/ 	.short	(.L_3 - .L_2)
	.align		4
.L_2:
        /*0004*/ 	.word	index@(triton_poi_fused__native_batch_norm_legit_no_training_add_convolution_leaky_relu_1)
        /*0008*/ 	.word	0x00000018


	//----- nvinfo : EIATTR_MIN_STACK_SIZE
	.align		4
.L_3:
        /*000c*/ 	.byte	0x04, 0x12
        /*000e*/ 	.short	(.L_5 - .L_4)
	.align		4
.L_4:
        /*0010*/ 	.word	index@(triton_poi_fused__native_batch_norm_legit_no_training_add_convolution_leaky_relu_1)
        /*0014*/ 	.word	0x00000000


	//----- nvinfo : EIATTR_FRAME_SIZE
	.align		4
.L_5:
        /*0018*/ 	.byte	0x04, 0x11
        /*001a*/ 	.short	(.L_7 - .L_6)
	.align		4
.L_6:
        /*001c*/ 	.word	index@(triton_poi_fused__native_batch_norm_legit_no_training_add_convolution_leaky_relu_1)
        /*0020*/ 	.word	0x00000000


	//----- nvinfo : EIATTR_MIN_STACK_SIZE
	.align		4
.L_7:
        /*0024*/ 	.byte	0x04, 0x12
        /*0026*/ 	.short	(.L_9 - .L_8)
	.align		4
.L_8:
        /*0028*/ 	.word	index@(triton_poi_fused__native_batch_norm_legit_no_training_add_convolution_leaky_relu_1)
        /*002c*/ 	.word	0x00000000
.L_9:


//--------------------- .nv.info.triton_poi_fused__native_batch_norm_legit_no_training_add_convolution_leaky_relu_1 --------------------------
	.section	.nv.info.triton_poi_fused__native_batch_norm_legit_no_training_add_convolution_leaky_relu_1,"",@"SHT_CUDA_INFO"
	.sectionflags	@""
	.align	4


	//----- nvinfo : EIATTR_CUDA_API_VERSION
	.align		4
        /*0000*/ 	.byte	0x04, 0x37
        /*0002*/ 	.short	(.L_11 - .L_10)
.L_10:
        /*0004*/ 	.word	0x0000007c


	//----- nvinfo : EIATTR_KPARAM_INFO
	.align		4
.L_11:
        /*0008*/ 	.byte	0x04, 0x17
        /*000a*/ 	.short	(.L_13 - .L_12)
.L_12:
        /*000c*/ 	.word	0x00000000
        /*0010*/ 	.short	0x0008
        /*0012*/ 	.short	0x0040
        /*0014*/ 	.byte	0x00, 0xf0, 0x11, 0x00


	//----- nvinfo : EIATTR_KPARAM_INFO
	.align		4
.L_13:
        /*0018*/ 	.byte	0x04, 0x17
        /*001a*/ 	.short	(.L_15 - .L_14)
.L_14:
        /*001c*/ 	.word	0x00000000
        /*0020*/ 	.short	0x0007
        /*0022*/ 	.short	0x0038
        /*0024*/ 	.byte	0x00, 0xf4, 0x21, 0x00


	//----- nvinfo : EIATTR_KPARAM_INFO
	.align		4
.L_15:
        /*0028*/ 	.byte	0x04, 0x17
        /*002a*/ 	.short	(.L_17 - .L_16)
.L_16:
        /*002c*/ 	.word	0x00000000
        /*0030*/ 	.short	0x0006
        /*0032*/ 	.short	0x0030
        /*0034*/ 	.byte	0x00, 0xf4, 0x21, 0x00


	//----- nvinfo : EIATTR_KPARAM_INFO
	.align		4
.L_17:
        /*0038*/ 	.byte	0x04, 0x17
        /*003a*/ 	.short	(.L_19 - .L_18)
.L_18:
        /*003c*/ 	.word	0x00000000
        /*0040*/ 	.short	0x0005
        /*0042*/ 	.short	0x0028
        /*0044*/ 	.byte	0x00, 0xf4, 0x21, 0x00


	//----- nvinfo : EIATTR_KPARAM_INFO
	.align		4
.L_19:
        /*0048*/ 	.byte	0x04, 0x17
        /*004a*/ 	.short	(.L_21 - .L_20)
.L_20:
        /*004c*/ 	.word	0x00000000
        /*0050*/ 	.short	0x0004
        /*0052*/ 	.short	0x0020
        /*0054*/ 	.byte	0x00, 0xf4, 0x21, 0x00


	//----- nvinfo : EIATTR_KPARAM_INFO
	.align		4
.L_21:
        /*0058*/ 	.byte	0x04, 0x17
        /*005a*/ 	.short	(.L_23 - .L_22)
.L_22:
        /*005c*/ 	.word	0x00000000
        /*0060*/ 	.short	0x0003
        /*0062*/ 	.short	0x0018
        /*0064*/ 	.byte	0x00, 0xf4, 0x21, 0x00


	//----- nvinfo : EIATTR_KPARAM_INFO
	.align		4
.L_23:
        /*0068*/ 	.byte	0x04, 0x17
        /*006a*/ 	.short	(.L_25 - .L_24)
.L_24:
        /*006c*/ 	.word	0x00000000
        /*0070*/ 	.short	0x0002
        /*0072*/ 	.short	0x0010
        /*0074*/ 	.byte	0x00, 0xf4, 0x21, 0x00


	//----- nvinfo : EIATTR_KPARAM_INFO
	.align		4
.L_25:
        /*0078*/ 	.byte	0x04, 0x17
        /*007a*/ 	.short	(.L_27 - .L_26)
.L_26:
        /*007c*/ 	.word	0x00000000
        /*0080*/ 	.short	0x0001
        /*0082*/ 	.short	0x0008
        /*0084*/ 	.byte	0x00, 0xf4, 0x21, 0x00


	//----- nvinfo : EIATTR_KPARAM_INFO
	.align		4
.L_27:
        /*0088*/ 	.byte	0x04, 0x17
        /*008a*/ 	.short	(.L_29 - .L_28)
.L_28:
        /*008c*/ 	.word	0x00000000
        /*0090*/ 	.short	0x0000
        /*0092*/ 	.short	0x0000
        /*0094*/ 	.byte	0x00, 0xf4, 0x21, 0x00


	//----- nvinfo : EIATTR_SPARSE_MMA_MASK
	.align		4
.L_29:
        /*0098*/ 	.byte	0x03, 0x50
        /*009a*/ 	.short	0x0000


	//----- nvinfo : EIATTR_MAXREG_COUNT
	.align		4
        /*009c*/ 	.byte	0x03, 0x1b
        /*009e*/ 	.short	0x00ff


	//----- nvinfo : EIATTR_EXIT_INSTR_OFFSETS
	.align		4
        /*00a0*/ 	.byte	0x04, 0x1c
        /*00a2*/ 	.short	(.L_31 - .L_30)


	//   ....[0]....
.L_30:
        /*00a4*/ 	.word	0x000003d0


	//   ....[1]....
        /*00a8*/ 	.word	0x000003f0


	//----- nvinfo : EIATTR_REQNTID
	.align		4
.L_31:
        /*00ac*/ 	.byte	0x04, 0x10
        /*00ae*/ 	.short	(.L_33 - .L_32)
.L_32:
        /*00b0*/ 	.word	0x00000080
        /*00b4*/ 	.word	0x00000001
        /*00b8*/ 	.word	0x00000001


	//----- nvinfo : EIATTR_CBANK_PARAM_SIZE
	.align		4
.L_33:
        /*00bc*/ 	.byte	0x03, 0x19
        /*00be*/ 	.short	0x0044


	//----- nvinfo : EIATTR_PARAM_CBANK
	.align		4
        /*00c0*/ 	.byte	0x04, 0x0a
        /*00c2*/ 	.short	(.L_35 - .L_34)
	.align		4
.L_34:
        /*00c4*/ 	.word	index@(.nv.constant0.triton_poi_fused__native_batch_norm_legit_no_training_add_convolution_leaky_relu_1)
        /*00c8*/ 	.short	0x0210
        /*00ca*/ 	.short	0x0044


	//----- nvinfo : EIATTR_SW_WAR
	.align		4
.L_35:
        /*00cc*/ 	.byte	0x04, 0x36
        /*00ce*/ 	.short	(.L_37 - .L_36)
.L_36:
        /*00d0*/ 	.word	0x00000008
.L_37:


//--------------------- .nv.callgraph             --------------------------
	.section	.nv.callgraph,"",@"SHT_CUDA_CALLGRAPH"
	.align	4
	.sectionentsize	8
	.align		4
        /*0000*/ 	.word	0x00000000
	.align		4
        /*0004*/ 	.word	0xffffffff
	.align		4
        /*0008*/ 	.word	0x00000000
	.align		4
        /*000c*/ 	.word	0xfffffffe
	.align		4
        /*0010*/ 	.word	0x00000000
	.align		4
        /*0014*/ 	.word	0xfffffffd
	.align		4
        /*0018*/ 	.word	0x00000000
	.align		4
        /*001c*/ 	.word	0xfffffffc


//--------------------- .nv.constant4             --------------------------
	.section	.nv.constant4,"a",@progbits
	.align	8
	.align		8
.nv.constant4:
        /*0000*/ 	.dword	_$_str
	.align		8
        /*0008*/ 	.dword	_$_str_$_2


//--------------------- .text.triton_poi_fused__native_batch_norm_legit_no_training_add_convolution_leaky_relu_1 --------------------------
	.section	.text.triton_poi_fused__native_batch_norm_legit_no_training_add_convolution_leaky_relu_1,"ax",@progbits
	.align	128
        .global         triton_poi_fused__native_batch_norm_legit_no_training_add_convolution_leaky_relu_1
        .type           triton_poi_fused__native_batch_norm_legit_no_training_add_convolution_leaky_relu_1,@function
        .size           triton_poi_fused__native_batch_norm_legit_no_training_add_convolution_leaky_relu_1,(.L_x_1 - triton_poi_fused__native_batch_norm_legit_no_training_add_convolution_leaky_relu_1)
        .other          triton_poi_fused__native_batch_norm_legit_no_training_add_convolution_leaky_relu_1,@"STO_CUDA_ENTRY STV_DEFAULT"
triton_poi_fused__native_batch_norm_legit_no_training_add_convolution_leaky_relu_1:
.text.triton_poi_fused__native_batch_norm_legit_no_training_add_convolution_leaky_relu_1:
[----:B------:R-:W0:Y:S01]  /*0000*/  LDC R1, c[0x0][0x28] ;  /* 0x00000a00ff017b82 */ /* 0x000e220000000800 */
[----:B------:R-:W1:Y:S01]  /*0010*/  S2R R7, SR_TID.X ;  /* 0x0000000000077919 */ /* 0x000e620000002100 */
[----:B------:R-:W-:-:S06]  /*0020*/  ULDC.64 UR4, c[0x0][0x208] ;  /* 0x0000820000047ab9 */ /* 0x000fcc0000000a00 */
[----:B------:R-:W2:Y:S01]  /*0030*/  LDC.64 R16, c[0x0][0x220] ;  /* 0x00008800ff107b82 */ /* 0x000ea20000000a00 */
[----:B------:R-:W3:Y:S07]  /*0040*/  S2R R0, SR_CTAID.X ;  /* 0x0000000000007919 */ /* 0x000eee0000002500 */
[----:B------:R-:W4:Y:S08]  /*0050*/  LDC.64 R18, c[0x0][0x210] ;  /* 0x00008400ff127b82 */ /* 0x000f300000000a00 */
[----:B------:R-:W5:Y:S08]  /*0060*/  LDC.64 R20, c[0x0][0x228] ;  /* 0x00008a00ff147b82 */ /* 0x000f700000000a00 */
[----:B------:R-:W2:Y:S01]  /*0070*/  LDC.64 R10, c[0x0][0x238] ;  /* 0x00008e00ff0a7b82 */ /* 0x000ea20000000a00 */
[----:B-1----:R-:W-:-:S07]  /*0080*/  LOP3.LUT R7, R7, 0x7f, RZ, 0xc0, !PT ;  /* 0x0000007f07077812 */ /* 0x002fce00078ec0ff */
[----:B------:R-:W1:Y:S01]  /*0090*/  LDC.64 R8, c[0x0][0x240] ;  /* 0x00009000ff087b82 */ /* 0x000e620000000a00 */
[----:B---3--:R-:W-:Y:S02]  /*00a0*/  SHF.R.S32.HI R2, RZ, 0x18, R0 ;  /* 0x00000018ff027819 */ /* 0x008fe40000011400 */
[----:B------:R-:W-:Y:S02]  /*00b0*/  LEA R7, R0, R7, 0x7 ;  /* 0x0000000700077211 */ /* 0x000fe400078e38ff */
[----:B------:R-:W-:-:S03]  /*00c0*/  SGXT R0, R2, 0x1 ;  /* 0x000000010200781a */ /* 0x000fc60000000200 */
[----:B------:R-:W3:Y:S01]  /*00d0*/  LDC.64 R2, c[0x0][0x230] ;  /* 0x00008c00ff027b82 */ /* 0x000ee20000000a00 */
[----:B------:R-:W-:Y:S02]  /*00e0*/  ISETP.GE.AND P0, PT, R7, 0x100, PT ;  /* 0x000001000700780c */ /* 0x000fe40003f06270 */
[----:B------:R-:W-:-:S04]  /*00f0*/  LEA.HI R0, R0, R7, RZ, 0x4 ;  /* 0x0000000700007211 */ /* 0x000fc800078f20ff */
[----:B------:R-:W-:-:S04]  /*0100*/  SHF.R.S32.HI R0, RZ, 0x4, R0 ;  /* 0x00000004ff007819 */ /* 0x000fc80000011400 */
[----:B------:R-:W-:-:S04]  /*0110*/  LEA.HI R4, R0, R0, RZ, 0x2 ;  /* 0x0000000000047211 */ /* 0x000fc800078f10ff */
[----:B------:R-:W-:Y:S02]  /*0120*/  LOP3.LUT R15, R4, 0xfffffffc, RZ, 0xc0, !PT ;  /* 0xfffffffc040f7812 */ /* 0x000fe400078ec0ff */
[----:B------:R-:W1:Y:S02]  /*0130*/  LDC.64 R4, c[0x0][0x248] ;  /* 0x00009200ff047b82 */ /* 0x000e640000000a00 */
[----:B------:R-:W-:Y:S01]  /*0140*/  IADD3 R15, R0, -R15, RZ ;  /* 0x8000000f000f7210 */ /* 0x000fe20007ffe0ff */
[----:B------:R-:W-:-:S04]  /*0150*/  HFMA2.MMA R0, -RZ, RZ, 0, 0 ;  /* 0x00000000ff007435 */ /* 0x000fc800000001ff */
[----:B---3--:R-:W-:-:S06]  /*0160*/  IMAD.WIDE R2, R15, 0x4, R2 ;  /* 0x000000040f027825 */ /* 0x008fcc00078e0202 */
[----:B------:R4:W3:Y:S01]  /*0170*/  @!P0 LDG.E.EL R0, desc[UR4][R2.64] ;  /* 0x0000000402008981 */ /* 0x0008e2000c2e1900 */
[----:B------:R-:W-:Y:S02]  /*0180*/  MOV R6, RZ ;  /* 0x000000ff00067202 */ /* 0x000fe40000000f00 */
[----:B------:R-:W-:Y:S01]  /*0190*/  CS2R R12, SRZ ;  /* 0x00000000000c7805 */ /* 0x000fe2000001ff00 */
[----:B--2---:R-:W-:-:S05]  /*01a0*/  IMAD.WIDE R16, R15, 0x4, R16 ;  /* 0x000000040f107825 */ /* 0x004fca00078e0210 */
[----:B------:R-:W2:Y:S01]  /*01b0*/  @!P0 LDG.E.EL R6, desc[UR4][R16.64] ;  /* 0x0000000410068981 */ /* 0x000ea2000c2e1900 */
[----:B----4-:R-:W-:-:S04]  /*01c0*/  IMAD.WIDE R2, R7, 0x4, R18 ;  /* 0x0000000407027825 */ /* 0x010fc800078e0212 */
[C---:B-----5:R-:W-:Y:S01]  /*01d0*/  IMAD.WIDE R18, R15.reuse, 0x4, R20 ;  /* 0x000000040f127825 */ /* 0x060fe200078e0214 */
[----:B------:R-:W2:Y:S01]  /*01e0*/  @!P0 LDG.E R13, desc[UR4][R2.64] ;  /* 0x00000004020d8981 */ /* 0x000ea2000c1e1900 */
[----:B------:R-:W-:Y:S02]  /*01f0*/  HFMA2.MMA R20, -RZ, RZ, 0, 0 ;  /* 0x00000000ff147435 */ /* 0x000fe400000001ff */
[C---:B0-----:R-:W-:Y:S01]  /*0200*/  IMAD.WIDE R10, R15.reuse, 0x4, R10 ;  /* 0x000000040f0a7825 */ /* 0x041fe200078e020a */
[----:B------:R-:W4:Y:S03]  /*0210*/  @!P0 LDG.E.EL R12, desc[UR4][R18.64] ;  /* 0x00000004120c8981 */ /* 0x000f26000c2e1900 */
[----:B-1----:R-:W-:Y:S01]  /*0220*/  IMAD.WIDE R8, R15, 0x4, R8 ;  /* 0x000000040f087825 */ /* 0x002fe200078e0208 */
[----:B------:R-:W-:-:S03]  /*0230*/  CS2R R14, SRZ ;  /* 0x00000000000e7805 */ /* 0x000fc6000001ff00 */
[----:B------:R-:W-:-:S03]  /*0240*/  IMAD.WIDE R4, R7, 0x4, R4 ;  /* 0x0000000407047825 */ /* 0x000fc600078e0204 */
[----:B------:R-:W5:Y:S04]  /*0250*/  @!P0 LDG.E.EL R14, desc[UR4][R10.64] ;  /* 0x000000040a0e8981 */ /* 0x000f68000c2e1900 */
[----:B------:R0:W5:Y:S04]  /*0260*/  @!P0 LDG.E.EL R15, desc[UR4][R8.64] ;  /* 0x00000004080f8981 */ /* 0x000168000c2e1900 */
[----:B------:R1:W2:Y:S01]  /*0270*/  @!P0 LDG.E R20, desc[UR4][R4.64] ;  /* 0x0000000404148981 */ /* 0x0002a2000c1e1900 */
[----:B0-----:R-:W-:Y:S01]  /*0280*/  MOV R9, 0x3e800000 ;  /* 0x3e80000000097802 */ /* 0x001fe20000000f00 */
[----:B-1----:R-:W0:Y:S02]  /*0290*/  LDC.64 R4, c[0x0][0x218] ;  /* 0x00008600ff047b82 */ /* 0x002e240000000a00 */
[----:B0-----:R-:W-:-:S04]  /*02a0*/  IMAD.WIDE R4, R7, 0x4, R4 ;  /* 0x0000000407047825 */ /* 0x001fc800078e0204 */
[----:B---3--:R-:W-:-:S04]  /*02b0*/  FADD R0, R0, 9.9999997473787516356e-06 ;  /* 0x3727c5ac00007421 */ /* 0x008fc80000000000 */
[----:B------:R-:W0:Y:S02]  /*02c0*/  MUFU.SQRT R16, R0 ;  /* 0x0000000000107308 */ /* 0x000e240000002000 */
[C---:B0-----:R-:W-:Y:S02]  /*02d0*/  FSETP.GT.AND P1, PT, R16.reuse, 8.50705917302346158658e+37, PT ;  /* 0x7e8000001000780b */ /* 0x041fe40003f24000 */
[----:B------:R-:W-:-:S11]  /*02e0*/  FSETP.GEU.AND P2, PT, R16, 1.175494350822287508e-38, PT ;  /* 0x008000001000780b */ /* 0x000fd60003f4e000 */
[----:B------:R-:W-:-:S04]  /*02f0*/  @P1 FMUL R16, R16, 0.25 ;  /* 0x3e80000010101820 */ /* 0x000fc80000400000 */
[----:B------:R-:W-:-:S06]  /*0300*/  @!P2 FMUL R16, R16, 16777216 ;  /* 0x4b8000001010a820 */ /* 0x000fcc0000400000 */
[----:B------:R-:W0:Y:S01]  /*0310*/  MUFU.RCP R16, R16 ;  /* 0x0000001000107308 */ /* 0x000e220000001000 */
[----:B------:R-:W-:Y:S01]  /*0320*/  FSEL R9, R9, 1, P1 ;  /* 0x3f80000009097808 */ /* 0x000fe20000800000 */
[----:B--2---:R-:W-:-:S04]  /*0330*/  FADD R13, R6, R13 ;  /* 0x0000000d060d7221 */ /* 0x004fc80000000000 */
[----:B------:R-:W-:Y:S01]  /*0340*/  @!P2 FMUL R9, R9, 16777216 ;  /* 0x4b8000000909a820 */ /* 0x000fe20000400000 */
[----:B----4-:R-:W-:-:S03]  /*0350*/  FADD R12, R13, -R12 ;  /* 0x8000000c0d0c7221 */ /* 0x010fc60000000000 */
[----:B0-----:R-:W-:-:S04]  /*0360*/  FMUL R9, R16, R9 ;  /* 0x0000000910097220 */ /* 0x001fc80000400000 */
[----:B------:R-:W-:-:S04]  /*0370*/  FMUL R12, R12, R9 ;  /* 0x000000090c0c7220 */ /* 0x000fc80000400000 */
[----:B-----5:R-:W-:-:S05]  /*0380*/  FFMA R15, R12, R14, R15 ;  /* 0x0000000e0c0f7223 */ /* 0x020fca000000000f */
[C---:B------:R-:W-:Y:S01]  /*0390*/  FSETP.GT.AND P1, PT, R15.reuse, -R20, PT ;  /* 0x800000140f00720b */ /* 0x040fe20003f24000 */
[----:B------:R-:W-:Y:S01]  /*03a0*/  FADD R15, R15, R20 ;  /* 0x000000140f0f7221 */ /* 0x000fe20000000000 */
[----:B------:R0:W-:Y:S11]  /*03b0*/  @!P0 STG.E desc[UR4][R2.64], R13 ;  /* 0x0000000d02008986 */ /* 0x0001f6000c101904 */
[----:B------:R-:W-:Y:S01]  /*03c0*/  @!P1 FMUL R15, R15, 0.0099999997764825820923 ;  /* 0x3c23d70a0f0f9820 */ /* 0x000fe20000400000 */
[----:B0-----:R-:W-:Y:S06]  /*03d0*/  @P0 EXIT ;  /* 0x000000000000094d */ /* 0x001fec0003800000 */
[----:B------:R-:W-:Y:S01]  /*03e0*/  STG.E desc[UR4][R4.64], R15 ;  /* 0x0000000f04007986 */ /* 0x000fe2000c101904 */
[----:B------:R-:W-:Y:S05]  /*03f0*/  EXIT ;  /* 0x000000000000794d */ /* 0x000fea0003800000 */
.L_x_0:
[----:B------:R-:W-:-:S00]  /*0400*/  BRA `(.L_x_0) ;  /* 0xfffffffc00fc7947 */ /* 0x000fc0000383ffff */
[----:B------:R-:W-:-:S00]  /*0410*/  NOP ;  /* 0x0000000000007918 */ /* 0x000fc00000000000 */
        /* <DEDUP_REMOVED lines=14> */
.L_x_1:


//--------------------- .nv.global.init           --------------------------
	.section	.nv.global.init,"aw",@progbits
.nv.global.init:
	.type		_$_str,@object
	.size		_$_str,(_$_str_$_2 - _$_str)
_$_str:
        /*0000*/ 	.byte	0x5f, 0x5f, 0x43, 0x55, 0x44, 0x41, 0x5f, 0x46, 0x54, 0x5a, 0x00
	.type		_$_str_$_2,@object
	.size		_$_str_$_2,(.L_1 - _$_str_$_2)
_$_str_$_2:
        /*000b*/ 	.byte	0x5f, 0x5f, 0x43, 0x55, 0x44, 0x41, 0x5f, 0x50, 0x52, 0x45, 0x43, 0x5f, 0x53, 0x51, 0x52, 0x54
        /*001b*/ 	.byte	0x00
.L_1:


//--------------------- .nv.constant0.triton_poi_fused__native_batch_norm_legit_no_training_add_convolution_leaky_relu_1 --------------------------
	.section	.nv.constant0.triton_poi_fused__native_batch_norm_legit_no_training_add_convolution_leaky_relu_1,"a",@progbits
	.sectionflags	@""
	.align	4
.nv.constant0.triton_poi_fused__native_batch_norm_legit_no_training_add_convolution_leaky_relu_1:
	.zero		596
